	.headerflags	@"EF_CUDA_TEXMODE_UNIFIED EF_CUDA_64BIT_ADDRESS EF_CUDA_ACCELERATORS EF_CUDA_SM90 EF_CUDA_VIRTUAL_SM(EF_CUDA_SM90)"
	.elftype	@"ET_EXEC"


//--------------------- .nv.info                  --------------------------
	.section	.nv.info,"",@"SHT_CUDA_INFO"
	.align	4


	//----- nvinfo : EIATTR_REGCOUNT
	.align		4
        /*0000*/ 	.byte	0x04, 0x2f
        /*0002*/ 	.short	(.L_3 - .L_2)
	.align		4
.L_2:
        /*0004*/ 	.word	index@(triton_poi_fused__native_batch_norm_legit_no_training_relu_32)
        /*0008*/ 	.word	0x00000012


	//----- nvinfo : EIATTR_MIN_STACK_SIZE
	.align		4
.L_3:
        /*000c*/ 	.byte	0x04, 0x12
        /*000e*/ 	.short	(.L_5 - .L_4)
	.align		4
.L_4:
        /*0010*/ 	.word	index@(triton_poi_fused__native_batch_norm_legit_no_training_relu_32)
        /*0014*/ 	.word	0x00000000


	//----- nvinfo : EIATTR_FRAME_SIZE
	.align		4
.L_5:
        /*0018*/ 	.byte	0x04, 0x11
        /*001a*/ 	.short	(.L_7 - .L_6)
	.align		4
.L_6:
        /*001c*/ 	.word	index@(triton_poi_fused__native_batch_norm_legit_no_training_relu_32)
        /*0020*/ 	.word	0x00000000


	//----- nvinfo : EIATTR_MIN_STACK_SIZE
	.align		4
.L_7:
        /*0024*/ 	.byte	0x04, 0x12
        /*0026*/ 	.short	(.L_9 - .L_8)
	.align		4
.L_8:
        /*0028*/ 	.word	index@(triton_poi_fused__native_batch_norm_legit_no_training_relu_32)
        /*002c*/ 	.word	0x00000000
.L_9:


//--------------------- .nv.info.triton_poi_fused__native_batch_norm_legit_no_training_relu_32 --------------------------
	.section	.nv.info.triton_poi_fused__native_batch_norm_legit_no_training_relu_32,"",@"SHT_CUDA_INFO"
	.sectionflags	@""
	.align	4


	//----- nvinfo : EIATTR_CUDA_API_VERSION
	.align		4
        /*0000*/ 	.byte	0x04, 0x37
        /*0002*/ 	.short	(.L_11 - .L_10)
.L_10:
        /*0004*/ 	.word	0x0000007c


	//----- nvinfo : EIATTR_KPARAM_INFO
	.align		4
.L_11:
        /*0008*/ 	.byte	0x04, 0x17
        /*000a*/ 	.short	(.L_13 - .L_12)
.L_12:
        /*000c*/ 	.word	0x00000000
        /*0010*/ 	.short	0x0006
        /*0012*/ 	.short	0x0030
        /*0014*/ 	.byte	0x00, 0xf0, 0x11, 0x00


	//----- nvinfo : EIATTR_KPARAM_INFO
	.align		4
.L_13:
        /*0018*/ 	.byte	0x04, 0x17
        /*001a*/ 	.short	(.L_15 - .L_14)
.L_14:
        /*001c*/ 	.word	0x00000000
        /*0020*/ 	.short	0x0005
        /*0022*/ 	.short	0x0028
        /*0024*/ 	.byte	0x00, 0xf4, 0x21, 0x00


	//----- nvinfo : EIATTR_KPARAM_INFO
	.align		4
.L_15:
        /*0028*/ 	.byte	0x04, 0x17
        /*002a*/ 	.short	(.L_17 - .L_16)
.L_16:
        /*002c*/ 	.word	0x00000000
        /*0030*/ 	.short	0x0004
        /*0032*/ 	.short	0x0020
        /*0034*/ 	.byte	0x00, 0xf4, 0x21, 0x00


	//----- nvinfo : EIATTR_KPARAM_INFO
	.align		4
.L_17:
        /*0038*/ 	.byte	0x04, 0x17
        /*003a*/ 	.short	(.L_19 - .L_18)
.L_18:
        /*003c*/ 	.word	0x00000000
        /*0040*/ 	.short	0x0003
        /*0042*/ 	.short	0x0018
        /*0044*/ 	.byte	0x00, 0xf4, 0x21, 0x00


	//----- nvinfo : EIATTR_KPARAM_INFO
	.align		4
.L_19:
        /*0048*/ 	.byte	0x04, 0x17
        /*004a*/ 	.short	(.L_21 - .L_20)
.L_20:
        /*004c*/ 	.word	0x00000000
        /*0050*/ 	.short	0x0002
        /*0052*/ 	.short	0x0010
        /*0054*/ 	.byte	0x00, 0xf4, 0x21, 0x00


	//----- nvinfo : EIATTR_KPARAM_INFO
	.align		4
.L_21:
        /*0058*/ 	.byte	0x04, 0x17
        /*005a*/ 	.short	(.L_23 - .L_22)
.L_22:
        /*005c*/ 	.word	0x00000000
        /*0060*/ 	.short	0x0001
        /*0062*/ 	.short	0x0008
        /*0064*/ 	.byte	0x00, 0xf4, 0x21, 0x00


	//----- nvinfo : EIATTR_KPARAM_INFO
	.align		4
.L_23:
        /*0068*/ 	.byte	0x04, 0x17
        /*006a*/ 	.short	(.L_25 - .L_24)
.L_24:
        /*006c*/ 	.word	0x00000000
        /*0070*/ 	.short	0x0000
        /*0072*/ 	.short	0x0000
        /*0074*/ 	.byte	0x00, 0xf4, 0x21, 0x00


	//----- nvinfo : EIATTR_SPARSE_MMA_MASK
	.align		4
.L_25:
        /*0078*/ 	.byte	0x03, 0x50
        /*007a*/ 	.short	0x0000


	//----- nvinfo : EIATTR_MAXREG_COUNT
	.align		4
        /*007c*/ 	.byte	0x03, 0x1b
        /*007e*/ 	.short	0x00ff


	//----- nvinfo : EIATTR_EXIT_INSTR_OFFSETS
	.align		4
        /*0080*/ 	.byte	0x04, 0x1c
        /*0082*/ 	.short	(.L_27 - .L_26)


	//   ....[0]....
.L_26:
        /*0084*/ 	.word	0x000003d0


	//----- nvinfo : EIATTR_REQNTID
	.align		4
.L_27:
        /*0088*/ 	.byte	0x04, 0x10
        /*008a*/ 	.short	(.L_29 - .L_28)
.L_28:
        /*008c*/ 	.word	0x00000080
        /*0090*/ 	.word	0x00000001
        /*0094*/ 	.word	0x00000001


	//----- nvinfo : EIATTR_CBANK_PARAM_SIZE
	.align		4
.L_29:
        /*0098*/ 	.byte	0x03, 0x19
        /*009a*/ 	.short	0x0034


	//----- nvinfo : EIATTR_PARAM_CBANK
	.align		4
        /*009c*/ 	.byte	0x04, 0x0a
        /*009e*/ 	.short	(.L_31 - .L_30)
	.align		4
.L_30:
        /*00a0*/ 	.word	index@(.nv.constant0.triton_poi_fused__native_batch_norm_legit_no_training_relu_32)
        /*00a4*/ 	.short	0x0210
        /*00a6*/ 	.short	0x0034


	//----- nvinfo : EIATTR_SW_WAR
	.align		4
.L_31:
        /*00a8*/ 	.byte	0x04, 0x36
        /*00aa*/ 	.short	(.L_33 - .L_32)
.L_32:
        /*00ac*/ 	.word	0x00000008
.L_33:


//--------------------- .nv.callgraph             --------------------------
	.section	.nv.callgraph,"",@"SHT_CUDA_CALLGRAPH"
	.align	4
	.sectionentsize	8
	.align		4
        /*0000*/ 	.word	0x00000000
	.align		4
        /*0004*/ 	.word	0xffffffff
	.align		4
        /*0008*/ 	.word	0x00000000
	.align		4
        /*000c*/ 	.word	0xfffffffe
	.align		4
        /*0010*/ 	.word	0x00000000
	.align		4
        /*0014*/ 	.word	0xfffffffd
	.align		4
        /*0018*/ 	.word	0x00000000
	.align		4
        /*001c*/ 	.word	0xfffffffc


//--------------------- .nv.constant4             --------------------------
	.section	.nv.constant4,"a",@progbits
	.align	8
	.align		8
.nv.constant4:
        /*0000*/ 	.dword	_$_str
	.align		8
        /*0008*/ 	.dword	_$_str_$_2


//--------------------- .text.triton_poi_fused__native_batch_norm_legit_no_training_relu_32 --------------------------
	.section	.text.triton_poi_fused__native_batch_norm_legit_no_training_relu_32,"ax",@progbits
	.align	128
        .global         triton_poi_fused__native_batch_norm_legit_no_training_relu_32
        .type           triton_poi_fused__native_batch_norm_legit_no_training_relu_32,@function
        .size           triton_poi_fused__native_batch_norm_legit_no_training_relu_32,(.L_x_1 - triton_poi_fused__native_batch_norm_legit_no_training_relu_32)
        .other          triton_poi_fused__native_batch_norm_legit_no_training_relu_32,@"STO_CUDA_ENTRY STV_DEFAULT"
triton_poi_fused__native_batch_norm_legit_no_training_relu_32:
.text.triton_poi_fused__native_batch_norm_legit_no_training_relu_32:
[----:B------:R-:W-:Y:S01]  /*0000*/  LDC R1, c[0x0][0x28] ;  /* 0x00000a00ff017b82 */ /* 0x000fe20000000800 */
[----:B------:R-:W1:Y:S07]  /*0010*/  S2R R0, SR_TID.X ;  /* 0x0000000000007919 */ /* 0x000e6e0000002100 */
[----:B------:R-:W2:Y:S01]  /*0020*/  LDC.64 R2, c[0x0][0x220] ;  /* 0x00008800ff027b82 */ /* 0x000ea20000000a00 */
[----:B------:R-:W-:Y:S01]  /*0030*/  ULDC.64 UR4, c[0x0][0x208] ;  /* 0x0000820000047ab9 */ /* 0x000fe20000000a00 */
[----:B------:R-:W3:Y:S06]  /*0040*/  S2R R7, SR_CTAID.X ;  /* 0x0000000000077919 */ /* 0x000eec0000002500 */
[----:B------:R-:W4:Y:S08]  /*0050*/  LDC.64 R8, c[0x0][0x228] ;  /* 0x00008a00ff087b82 */ /* 0x000f300000000a00 */
[----:B------:R-:W5:Y:S01]  /*0060*/  LDC.64 R10, c[0x0][0x230] ;  /* 0x00008c00ff0a7b82 */ /* 0x000f620000000a00 */
[----:B-1----:R-:W-:-:S02]  /*0070*/  SHF.L.U32 R0, R0, 0x1, RZ ;  /* 0x0000000100007819 */ /* 0x002fc400000006ff */
[----:B---3--:R-:W-:Y:S02]  /*0080*/  SHF.R.S32.HI R5, RZ, 0x17, R7 ;  /* 0x00000017ff057819 */ /* 0x008fe40000011407 */
[----:B------:R-:W-:Y:S02]  /*0090*/  LOP3.LUT R0, R0, 0xfe, RZ, 0xc0, !PT ;  /* 0x000000fe00007812 */ /* 0x000fe400078ec0ff */
[----:B------:R-:W-:Y:S02]  /*00a0*/  SGXT R5, R5, 0x1 ;  /* 0x000000010505781a */ /* 0x000fe40000000200 */
[----:B------:R-:W-:Y:S02]  /*00b0*/  LEA R0, R7, R0, 0x8 ;  /* 0x0000000007007211 */ /* 0x000fe400078e40ff */
[----:B------:R-:W1:Y:S02]  /*00c0*/  LDC.64 R6, c[0x0][0x218] ;  /* 0x00008600ff067b82 */ /* 0x000e640000000a00 */
[----:B------:R-:W-:-:S04]  /*00d0*/  LEA.HI R5, R5, R0, RZ, 0x5 ;  /* 0x0000000005057211 */ /* 0x000fc800078f28ff */
[----:B------:R-:W-:-:S04]  /*00e0*/  LOP3.LUT R5, R5, 0xffffffe0, RZ, 0xc0, !PT ;  /* 0xffffffe005057812 */ /* 0x000fc800078ec0ff */
[----:B------:R-:W-:Y:S02]  /*00f0*/  IADD3 R13, R0, -R5, RZ ;  /* 0x80000005000d7210 */ /* 0x000fe40007ffe0ff */
[----:B------:R-:W3:Y:S03]  /*0100*/  LDC.64 R4, c[0x0][0x210] ;  /* 0x00008400ff047b82 */ /* 0x000ee60000000a00 */
[----:B--2---:R-:W-:-:S06]  /*0110*/  IMAD.WIDE R2, R13, 0x4, R2 ;  /* 0x000000040d027825 */ /* 0x004fcc00078e0202 */
[----:B------:R-:W2:Y:S01]  /*0120*/  LDG.E.EL.64 R2, desc[UR4][R2.64] ;  /* 0x0000000402027981 */ /* 0x000ea2000c2e1b00 */
[----:B-1----:R-:W-:-:S04]  /*0130*/  IMAD.WIDE R6, R13, 0x4, R6 ;  /* 0x000000040d067825 */ /* 0x002fc800078e0206 */
[C---:B----4-:R-:W-:Y:S02]  /*0140*/  IMAD.WIDE R8, R13.reuse, 0x4, R8 ;  /* 0x000000040d087825 */ /* 0x050fe400078e0208 */
[----:B------:R-:W4:Y:S02]  /*0150*/  LDG.E.EL.64 R6, desc[UR4][R6.64] ;  /* 0x0000000406067981 */ /* 0x000f24000c2e1b00 */
[----:B-----5:R-:W-:Y:S02]  /*0160*/  IMAD.WIDE R10, R13, 0x4, R10 ;  /* 0x000000040d0a7825 */ /* 0x020fe400078e020a */
[----:B------:R-:W5:Y:S02]  /*0170*/  LDG.E.EL.64 R8, desc[UR4][R8.64] ;  /* 0x0000000408087981 */ /* 0x000f64000c2e1b00 */
[----:B---3--:R-:W-:Y:S02]  /*0180*/  IMAD.WIDE R4, R0, 0x4, R4 ;  /* 0x0000000400047825 */ /* 0x008fe400078e0204 */
[----:B------:R-:W5:Y:S04]  /*0190*/  LDG.E.EL.64 R10, desc[UR4][R10.64] ;  /* 0x000000040a0a7981 */ /* 0x000f68000c2e1b00 */
[----:B------:R-:W4:Y:S01]  /*01a0*/  LDG.E.64 R4, desc[UR4][R4.64] ;  /* 0x0000000404047981 */ /* 0x000f22000c1e1b00 */
[----:B------:R-:W-:Y:S01]  /*01b0*/  HFMA2.MMA R14, -RZ, RZ, 1.625, 0 ;  /* 0x3e800000ff0e7435 */ /* 0x000fe200000001ff */
[----:B--2---:R-:W-:Y:S01]  /*01c0*/  FADD R2, R2, 9.9999997473787516356e-06 ;  /* 0x3727c5ac02027421 */ /* 0x004fe20000000000 */
[----:B------:R-:W-:-:S03]  /*01d0*/  FADD R3, R3, 9.9999997473787516356e-06 ;  /* 0x3727c5ac03037421 */ /* 0x000fc60000000000 */
[----:B------:R-:W1:Y:S08]  /*01e0*/  MUFU.SQRT R12, R2 ;  /* 0x00000002000c7308 */ /* 0x000e700000002000 */
[----:B------:R2:W3:Y:S01]  /*01f0*/  MUFU.SQRT R13, R3 ;  /* 0x00000003000d7308 */ /* 0x0004e20000002000 */
[C---:B-1----:R-:W-:Y:S02]  /*0200*/  FSETP.GT.AND P0, PT, R12.reuse, 8.50705917302346158658e+37, PT ;  /* 0x7e8000000c00780b */ /* 0x042fe40003f04000 */
[----:B------:R-:W-:Y:S01]  /*0210*/  FSETP.GEU.AND P2, PT, R12, 1.175494350822287508e-38, PT ;  /* 0x008000000c00780b */ /* 0x000fe20003f4e000 */
[----:B--2---:R-:W1:Y:S01]  /*0220*/  LDC.64 R2, c[0x0][0x238] ;  /* 0x00008e00ff027b82 */ /* 0x004e620000000a00 */
[----:B---3--:R-:W-:-:S02]  /*0230*/  FSETP.GT.AND P1, PT, R13, 8.50705917302346158658e+37, PT ;  /* 0x7e8000000d00780b */ /* 0x008fc40003f24000 */
[----:B------:R-:W-:-:S07]  /*0240*/  FSETP.GEU.AND P3, PT, R13, 1.175494350822287508e-38, PT ;  /* 0x008000000d00780b */ /* 0x000fce0003f6e000 */
[----:B------:R-:W-:-:S04]  /*0250*/  @P0 FMUL R12, R12, 0.25 ;  /* 0x3e8000000c0c0820 */ /* 0x000fc80000400000 */
[----:B------:R-:W-:Y:S01]  /*0260*/  @!P2 FMUL R12, R12, 16777216 ;  /* 0x4b8000000c0ca820 */ /* 0x000fe20000400000 */
[----:B------:R-:W-:-:S04]  /*0270*/  @P1 FMUL R13, R13, 0.25 ;  /* 0x3e8000000d0d1820 */ /* 0x000fc80000400000 */
[----:B------:R-:W-:Y:S01]  /*0280*/  @!P3 FMUL R13, R13, 16777216 ;  /* 0x4b8000000d0db820 */ /* 0x000fe20000400000 */
[----:B------:R-:W2:Y:S01]  /*0290*/  MUFU.RCP R12, R12 ;  /* 0x0000000c000c7308 */ /* 0x000ea20000001000 */
[----:B------:R-:W-:-:S07]  /*02a0*/  FSEL R15, R14, 1, P0 ;  /* 0x3f8000000e0f7808 */ /* 0x000fce0000000000 */
[----:B------:R-:W3:Y:S01]  /*02b0*/  MUFU.RCP R13, R13 ;  /* 0x0000000d000d7308 */ /* 0x000ee20000001000 */
[----:B------:R-:W-:Y:S01]  /*02c0*/  FSEL R14, R14, 1, P1 ;  /* 0x3f8000000e0e7808 */ /* 0x000fe20000800000 */
[----:B------:R-:W-:-:S04]  /*02d0*/  @!P2 FMUL R15, R15, 16777216 ;  /* 0x4b8000000f0fa820 */ /* 0x000fc80000400000 */
[----:B------:R-:W-:Y:S01]  /*02e0*/  @!P3 FMUL R14, R14, 16777216 ;  /* 0x4b8000000e0eb820 */ /* 0x000fe20000400000 */
[----:B----4-:R-:W-:Y:S01]  /*02f0*/  FADD R5, R5, -R7 ;  /* 0x8000000705057221 */ /* 0x010fe20000000000 */
[----:B------:R-:W-:Y:S01]  /*0300*/  FADD R4, R4, -R6 ;  /* 0x8000000604047221 */ /* 0x000fe20000000000 */
[----:B--2---:R-:W-:Y:S01]  /*0310*/  FMUL R15, R12, R15 ;  /* 0x0000000f0c0f7220 */ /* 0x004fe20000400000 */
[----:B---3--:R-:W-:-:S03]  /*0320*/  FMUL R14, R13, R14 ;  /* 0x0000000e0d0e7220 */ /* 0x008fc60000400000 */
[----:B------:R-:W-:Y:S01]  /*0330*/  FMUL R15, R4, R15 ;  /* 0x0000000f040f7220 */ /* 0x000fe20000400000 */
[----:B------:R-:W-:-:S03]  /*0340*/  FMUL R14, R5, R14 ;  /* 0x0000000e050e7220 */ /* 0x000fc60000400000 */
[----:B-----5:R-:W-:Y:S01]  /*0350*/  FFMA R8, R8, R15, R10 ;  /* 0x0000000f08087223 */ /* 0x020fe2000000000a */
[----:B------:R-:W-:-:S04]  /*0360*/  FFMA R9, R9, R14, R11 ;  /* 0x0000000e09097223 */ /* 0x000fc8000000000b */
[----:B------:R-:W-:Y:S02]  /*0370*/  FSETP.GEU.AND P0, PT, R8, RZ, PT ;  /* 0x000000ff0800720b */ /* 0x000fe40003f0e000 */
[C---:B------:R-:W-:Y:S01]  /*0380*/  FSETP.GEU.AND P1, PT, R9.reuse, RZ, PT ;  /* 0x000000ff0900720b */ /* 0x040fe20003f2e000 */
[----:B-1----:R-:W-:Y:S01]  /*0390*/  IMAD.WIDE R2, R0, 0x4, R2 ;  /* 0x0000000400027825 */ /* 0x002fe200078e0202 */
[----:B------:R-:W-:Y:S02]  /*03a0*/  FSEL R8, R8, RZ, P0 ;  /* 0x000000ff08087208 */ /* 0x000fe40000000000 */
[----:B------:R-:W-:-:S05]  /*03b0*/  FSEL R9, R9, RZ, P1 ;  /* 0x000000ff09097208 */ /* 0x000fca0000800000 */
[----:B------:R-:W-:Y:S01]  /*03c0*/  STG.E.64 desc[UR4][R2.64], R8 ;  /* 0x0000000802007986 */ /* 0x000fe2000c101b04 */
[----:B------:R-:W-:Y:S05]  /*03d0*/  EXIT ;  /* 0x000000000000794d */ /* 0x000fea0003800000 */
.L_x_0:
[----:B------:R-:W-:-:S00]  /*03e0*/  BRA `(.L_x_0) ;  /* 0xfffffffc00fc7947 */ /* 0x000fc0000383ffff */
[----:B------:R-:W-:-:S00]  /*03f0*/  NOP ;  /* 0x0000000000007918 */ /* 0x000fc00000000000 */
        /* <DEDUP_REMOVED lines=8> */
.L_x_1:


//--------------------- .nv.global.init           --------------------------
	.section	.nv.global.init,"aw",@progbits
.nv.global.init:
	.type		_$_str,@object
	.size		_$_str,(_$_str_$_2 - _$_str)
_$_str:
        /*0000*/ 	.byte	0x5f, 0x5f, 0x43, 0x55, 0x44, 0x41, 0x5f, 0x46, 0x54, 0x5a, 0x00
	.type		_$_str_$_2,@object
	.size		_$_str_$_2,(.L_1 - _$_str_$_2)
_$_str_$_2:
        /*000b*/ 	.byte	0x5f, 0x5f, 0x43, 0x55, 0x44, 0x41, 0x5f, 0x50, 0x52, 0x45, 0x43, 0x5f, 0x53, 0x51, 0x52, 0x54
        /*001b*/ 	.byte	0x00
.L_1:


//--------------------- .nv.constant0.triton_poi_fused__native_batch_norm_legit_no_training_relu_32 --------------------------
	.section	.nv.constant0.triton_poi_fused__native_batch_norm_legit_no_training_relu_32,"a",@progbits
	.sectionflags	@""
	.align	4
.nv.constant0.triton_poi_fused__native_batch_norm_legit_no_training_relu_32:
	.zero		580
